	.headerflags	@"EF_CUDA_TEXMODE_UNIFIED EF_CUDA_64BIT_ADDRESS EF_CUDA_SM80 EF_CUDA_VIRTUAL_SM(EF_CUDA_SM80)"
	.elftype	@"ET_EXEC"


//--------------------- .nv.info                  --------------------------
	.section	.nv.info,"",@"SHT_CUDA_INFO"
	.align	4


	//----- nvinfo : EIATTR_REGCOUNT
	.align		4
        /*0000*/ 	.byte	0x04, 0x2f
        /*0002*/ 	.short	(.L_1 - .L_0)
	.align		4
.L_0:
        /*0004*/ 	.word	index@(candidate1)
        /*0008*/ 	.word	0x00000028


	//----- nvinfo : EIATTR_MAX_STACK_SIZE
	.align		4
.L_1:
        /*000c*/ 	.byte	0x04, 0x23
        /*000e*/ 	.short	(.L_3 - .L_2)
	.align		4
.L_2:
        /*0010*/ 	.word	index@(candidate1)
        /*0014*/ 	.word	0x00000000


	//----- nvinfo : EIATTR_MIN_STACK_SIZE
	.align		4
.L_3:
        /*0018*/ 	.byte	0x04, 0x12
        /*001a*/ 	.short	(.L_5 - .L_4)
	.align		4
.L_4:
        /*001c*/ 	.word	index@(candidate1)
        /*0020*/ 	.word	0x00000000


	//----- nvinfo : EIATTR_FRAME_SIZE
	.align		4
.L_5:
        /*0024*/ 	.byte	0x04, 0x11
        /*0026*/ 	.short	(.L_7 - .L_6)
	.align		4
.L_6:
        /*0028*/ 	.word	index@(candidate1)
        /*002c*/ 	.word	0x00000000
.L_7:


//--------------------- .nv.info.candidate1       --------------------------
	.section	.nv.info.candidate1,"",@"SHT_CUDA_INFO"
	.align	4


	//----- nvinfo : EIATTR_CUDA_API_VERSION
	.align		4
        /*0000*/ 	.byte	0x04, 0x37
        /*0002*/ 	.short	(.L_9 - .L_8)
.L_8:
        /*0004*/ 	.word	0x00000075


	//----- nvinfo : EIATTR_SW2861232_WAR
	.align		4
.L_9:
        /*0008*/ 	.byte	0x01, 0x35
	.zero		2


	//----- nvinfo : EIATTR_PARAM_CBANK
	.align		4
        /*000c*/ 	.byte	0x04, 0x0a
        /*000e*/ 	.short	(.L_11 - .L_10)
	.align		4
.L_10:
        /*0010*/ 	.word	index@(.nv.constant0.candidate1)
        /*0014*/ 	.short	0x0160
        /*0016*/ 	.short	0x0018


	//----- nvinfo : EIATTR_CBANK_PARAM_SIZE
	.align		4
.L_11:
        /*0018*/ 	.byte	0x03, 0x19
        /*001a*/ 	.short	0x0018


	//----- nvinfo : EIATTR_KPARAM_INFO
	.align		4
        /*001c*/ 	.byte	0x04, 0x17
        /*001e*/ 	.short	(.L_13 - .L_12)
.L_12:
        /*0020*/ 	.word	0x00000000
        /*0024*/ 	.short	0x0002
        /*0026*/ 	.short	0x0010
        /*0028*/ 	.byte	0x00, 0xf0, 0x21, 0x00


	//----- nvinfo : EIATTR_KPARAM_INFO
	.align		4
.L_13:
        /*002c*/ 	.byte	0x04, 0x17
        /*002e*/ 	.short	(.L_15 - .L_14)
.L_14:
        /*0030*/ 	.word	0x00000000
        /*0034*/ 	.short	0x0001
        /*0036*/ 	.short	0x0008
        /*0038*/ 	.byte	0x00, 0xf0, 0x21, 0x00


	//----- nvinfo : EIATTR_KPARAM_INFO
	.align		4
.L_15:
        /*003c*/ 	.byte	0x04, 0x17
        /*003e*/ 	.short	(.L_17 - .L_16)
.L_16:
        /*0040*/ 	.word	0x00000000
        /*0044*/ 	.short	0x0000
        /*0046*/ 	.short	0x0000
        /*0048*/ 	.byte	0x00, 0xf0, 0x21, 0x00


	//----- nvinfo : EIATTR_MAXREG_COUNT
	.align		4
.L_17:
        /*004c*/ 	.byte	0x03, 0x1b
        /*004e*/ 	.short	0x00ff


	//----- nvinfo : EIATTR_EXIT_INSTR_OFFSETS
	.align		4
        /*0050*/ 	.byte	0x04, 0x1c
        /*0052*/ 	.short	(.L_19 - .L_18)


	//   ....[0]....
.L_18:
        /*0054*/ 	.word	0x00001b50


	//----- nvinfo : EIATTR_MAX_THREADS
	.align		4
.L_19:
        /*0058*/ 	.byte	0x04, 0x05
        /*005a*/ 	.short	(.L_21 - .L_20)
.L_20:
        /*005c*/ 	.word	0x000000e0
        /*0060*/ 	.word	0x00000001
        /*0064*/ 	.word	0x00000001
.L_21:


//--------------------- .nv.rel.action            --------------------------
	.section	.nv.rel.action,"",@"SHT_CUDA_RELOCINFO"
	.align	8
	.sectionentsize	8
        /*0000*/ 	.byte	0x4b, 0x00, 0x00, 0x00, 0x00, 0x00, 0x00, 0x00, 0x00, 0x02, 0x02, 0x08, 0x10, 0x0a, 0x2f, 0x22
        /* <DEDUP_REMOVED lines=13> */


//--------------------- .nv.constant0.candidate1  --------------------------
	.section	.nv.constant0.candidate1,"a",@progbits
	.align	4
.nv.constant0.candidate1:
	.zero		376


//--------------------- .text.candidate1          --------------------------
	.section	.text.candidate1,"ax",@progbits
	.sectionflags	@"SHF_BARRIERS=1"
	.sectioninfo	@"SHI_REGISTERS=40"
	.align	128
        .global         candidate1
        .type           candidate1,@function
        .size           candidate1,(.L_x_3 - candidate1)
        .other          candidate1,@"STO_CUDA_ENTRY STV_DEFAULT"
candidate1:
.text.candidate1:
[----:B------:R-:W-:-:S02]  /*0000*/  MOV R1, c[0x0][0x28] ;  /* 0x00000a0000017a02 */ /* 0x000fc40000000f00 */
[----:B------:R-:W0:Y:S01]  /*0010*/  S2R R2, SR_TID.X ;  /* 0x0000000000027919 */ /* 0x000e220000002100 */
[----:B------:R-:W-:Y:S01]  /*0020*/  HFMA2.MMA R4, -RZ, RZ, 0, 0 ;  /* 0x00000000ff047435 */ /* 0x000fe200000001ff */
[----:B------:R-:W-:Y:S01]  /*0030*/  CS2R R18, SRZ ;  /* 0x0000000000127805 */ /* 0x000fe2000001ff00 */
[----:B------:R-:W-:Y:S01]  /*0040*/  HFMA2.MMA R36, -RZ, RZ, 0, 0 ;  /* 0x00000000ff247435 */ /* 0x000fe200000001ff */
[----:B------:R-:W1:Y:S01]  /*0050*/  S2R R0, SR_CTAID.X ;  /* 0x0000000000007919 */ /* 0x000e620000002500 */
[----:B------:R-:W-:Y:S01]  /*0060*/  HFMA2.MMA R20, -RZ, RZ, 0, 0 ;  /* 0x00000000ff147435 */ /* 0x000fe200000001ff */
[----:B------:R-:W-:Y:S01]  /*0070*/  CS2R R32, SRZ ;  /* 0x0000000000207805 */ /* 0x000fe2000001ff00 */
[----:B------:R-:W-:Y:S01]  /*0080*/  HFMA2.MMA R24, -RZ, RZ, 0, 0 ;  /* 0x00000000ff187435 */ /* 0x000fe200000001ff */
[----:B------:R-:W-:Y:S01]  /*0090*/  MOV R22, RZ ;  /* 0x000000ff00167202 */ /* 0x000fe20000000f00 */
[----:B------:R-:W-:Y:S01]  /*00a0*/  CS2R R26, SRZ ;  /* 0x00000000001a7805 */ /* 0x000fe2000001ff00 */
[----:B------:R-:W-:Y:S01]  /*00b0*/  MOV R28, RZ ;  /* 0x000000ff001c7202 */ /* 0x000fe20000000f00 */
[----:B------:R-:W-:Y:S01]  /*00c0*/  CS2R R16, SRZ ;  /* 0x0000000000107805 */ /* 0x000fe2000001ff00 */
[----:B------:R-:W-:Y:S01]  /*00d0*/  MOV R31, RZ ;  /* 0x000000ff001f7202 */ /* 0x000fe20000000f00 */
[----:B------:R-:W-:-:S02]  /*00e0*/  ULDC.64 UR6, c[0x0][0x118] ;  /* 0x0000460000067ab9 */ /* 0x000fc40000000a00 */
[----:B------:R-:W-:Y:S01]  /*00f0*/  UMOV UR4, URZ ;  /* 0x0000003f00047c82 */ /* 0x000fe20008000000 */
[----:B0-----:R-:W-:Y:S02]  /*0100*/  MOV R5, R2 ;  /* 0x0000000200057202 */ /* 0x001fe40000000f00 */
[----:B------:R-:W-:Y:S02]  /*0110*/  LOP3.LUT R6, R2, 0xf, RZ, 0xc0, !PT ;  /* 0x0000000f02067812 */ /* 0x000fe400078ec0ff */
[----:B-1----:R-:W-:Y:S01]  /*0120*/  SHF.L.U32 R7, R0, 0xf, RZ ;  /* 0x0000000f00077819 */ /* 0x002fe200000006ff */
[C---:B------:R-:W-:Y:S01]  /*0130*/  IMAD.HI R4, R2.reuse, -0x6db6db6d, R4 ;  /* 0x9249249302047827 */ /* 0x040fe200078e0204 */
[----:B------:R-:W-:Y:S02]  /*0140*/  SHF.L.U32 R3, R2, 0x5, RZ ;  /* 0x0000000502037819 */ /* 0x000fe400000006ff */
[----:B------:R-:W-:Y:S02]  /*0150*/  LOP3.LUT R6, R7, 0xffff8000, R6, 0xe2, !PT ;  /* 0xffff800007067812 */ /* 0x000fe400078ee206 */
[----:B------:R-:W-:-:S02]  /*0160*/  LOP3.LUT R3, R3, 0xfffffe00, RZ, 0xc0, !PT ;  /* 0xfffffe0003037812 */ /* 0x000fc400078ec0ff */
[----:B------:R-:W-:Y:S02]  /*0170*/  SHF.R.U32.HI R5, RZ, 0x1f, R4 ;  /* 0x0000001fff057819 */ /* 0x000fe40000011604 */
[----:B------:R-:W-:Y:S02]  /*0180*/  IADD3 R7, R3, R6, RZ ;  /* 0x0000000603077210 */ /* 0x000fe40007ffe0ff */
[----:B------:R-:W-:-:S04]  /*0190*/  LEA.HI.SX32 R6, R4, R5, 0x1e ;  /* 0x0000000504067211 */ /* 0x000fc800078ff2ff */
[C---:B------:R-:W-:Y:S01]  /*01a0*/  LEA R4, R6.reuse, 0xc40, 0x6 ;  /* 0x00000c4006047811 */ /* 0x040fe200078e30ff */
[----:B------:R-:W-:-:S02]  /*01b0*/  IMAD R3, R6, -0x7, R2 ;  /* 0xfffffff906037824 */ /* 0x000fc400078e0202 */
.L_x_1:
[----:B------:R-:W-:Y:S01]  /*01c0*/  MOV R8, UR4 ;  /* 0x0000000400087c02 */ /* 0x000fe20008000f00 */
[----:B------:R-:W-:Y:S06]  /*01d0*/  BAR.SYNC 0x0 ;  /* 0x0000000000007b1d */ /* 0x000fec0000000000 */
[----:B------:R-:W-:Y:S02]  /*01e0*/  MOV R9, UR4 ;  /* 0x0000000400097c02 */ /* 0x000fe40008000f00 */
[----:B------:R-:W-:-:S02]  /*01f0*/  ISETP.GT.AND P0, PT, R2, 0x7f, PT ;  /* 0x0000007f0200780c */ /* 0x000fc40003f04270 */
[----:B------:R-:W-:Y:S01]  /*0200*/  ISETP.GT.AND P1, PT, R2, 0x6f, PT ;  /* 0x0000006f0200780c */ /* 0x000fe20003f24270 */
[----:B------:R-:W-:Y:S01]  /*0210*/  IMAD R10, R9, 0x310, R2 ;  /* 0x00000310090a7824 */ /* 0x000fe200078e0202 */
[----:B------:R-:W-:Y:S02]  /*0220*/  MOV R5, 0x4 ;  /* 0x0000000400057802 */ /* 0x000fe40000000f00 */
[----:B------:R-:W-:-:S03]  /*0230*/  LEA R8, R8, R7, 0x4 ;  /* 0x0000000708087211 */ /* 0x000fc600078e20ff */
[----:B------:R-:W-:-:S04]  /*0240*/  IMAD.WIDE R10, R10, R5, c[0x0][0x160] ;  /* 0x000058000a0a7625 */ /* 0x000fc800078e0205 */
[----:B------:R-:W-:Y:S01]  /*0250*/  IMAD.WIDE R8, R8, R5, c[0x0][0x168] ;  /* 0x00005a0008087625 */ /* 0x000fe200078e0205 */
[----:B------:R-:W2:Y:S04]  /*0260*/  LDG.E.CONSTANT R23, [R10.64] ;  /* 0x000000060a177981 */ /* 0x000ea8000c1e9900 */
[----:B------:R-:W3:Y:S04]  /*0270*/  LDG.E.CONSTANT R13, [R8.64] ;  /* 0x00000006080d7981 */ /* 0x000ee8000c1e9900 */
[----:B------:R-:W4:Y:S04]  /*0280*/  LDG.E.CONSTANT R15, [R8.64+0x7000] ;  /* 0x00700006080f7981 */ /* 0x000f28000c1e9900 */
[----:B------:R-:W5:Y:S04]  /*0290*/  LDG.E.CONSTANT R21, [R8.64+0xe000] ;  /* 0x00e0000608157981 */ /* 0x000f68000c1e9900 */
[----:B------:R-:W5:Y:S04]  /*02a0*/  LDG.E.CONSTANT R29, [R8.64+0x15000] ;  /* 0x01500006081d7981 */ /* 0x000f68000c1e9900 */
[----:B------:R-:W5:Y:S04]  /*02b0*/  @!P0 LDG.E.CONSTANT R30, [R8.64+0x1c000] ;  /* 0x01c00006081e8981 */ /* 0x000f68000c1e9900 */
[----:B------:R-:W5:Y:S04]  /*02c0*/  LDG.E.CONSTANT R25, [R10.64+0x380] ;  /* 0x000380060a197981 */ /* 0x000f68000c1e9900 */
[----:B------:R-:W5:Y:S04]  /*02d0*/  LDG.E.CONSTANT R35, [R10.64+0x700] ;  /* 0x000700060a237981 */ /* 0x000f68000c1e9900 */
[----:B------:R-:W5:Y:S04]  /*02e0*/  @!P1 LDG.E.CONSTANT R37, [R10.64+0xa80] ;  /* 0x000a80060a259981 */ /* 0x000f68000c1e9900 */
[----:B--2---:R-:W-:Y:S04]  /*02f0*/  STS [R2.X4], R23 ;  /* 0x0000001702007388 */ /* 0x004fe80000004800 */
[----:B---3--:R-:W-:Y:S04]  /*0300*/  STS [R2.X4+0xc40], R13 ;  /* 0x000c400d02007388 */ /* 0x008fe80000004800 */
[----:B----4-:R-:W-:Y:S04]  /*0310*/  STS [R2.X4+0xfc0], R15 ;  /* 0x000fc00f02007388 */ /* 0x010fe80000004800 */
[----:B-----5:R-:W-:Y:S04]  /*0320*/  STS [R2.X4+0x1340], R21 ;  /* 0x0013401502007388 */ /* 0x020fe80000004800 */
[----:B------:R-:W-:Y:S04]  /*0330*/  STS [R2.X4+0x16c0], R29 ;  /* 0x0016c01d02007388 */ /* 0x000fe80000004800 */
[----:B------:R-:W-:Y:S04]  /*0340*/  @!P0 STS [R2.X4+0x1a40], R30 ;  /* 0x001a401e02008388 */ /* 0x000fe80000004800 */
[----:B------:R-:W-:Y:S04]  /*0350*/  STS [R2.X4+0x380], R25 ;  /* 0x0003801902007388 */ /* 0x000fe80000004800 */
[----:B------:R-:W-:Y:S04]  /*0360*/  STS [R2.X4+0x700], R35 ;  /* 0x0007002302007388 */ /* 0x000fe80000004800 */
[----:B------:R-:W-:Y:S04]  /*0370*/  @!P1 STS [R2.X4+0xa80], R37 ;  /* 0x000a802502009388 */ /* 0x000fe80000004800 */
[----:B------:R-:W-:Y:S06]  /*0380*/  BAR.SYNC 0x0 ;  /* 0x0000000000007b1d */ /* 0x000fec0000000000 */
[----:B------:R-:W-:Y:S04]  /*0390*/  LDS R34, [R3.X4] ;  /* 0x0000000003227984 */ /* 0x000fe80000004800 */
[----:B------:R-:W0:Y:S04]  /*03a0*/  LDS.128 R8, [R4] ;  /* 0x0000000004087984 */ /* 0x000e280000000c00 */
[----:B------:R-:W1:Y:S04]  /*03b0*/  LDS.128 R12, [R4+0x800] ;  /* 0x00080000040c7984 */ /* 0x000e680000000c00 */
[----:B------:R-:W2:Y:S04]  /*03c0*/  LDS R30, [R3.X4+0x1c] ;  /* 0x00001c00031e7984 */ /* 0x000ea80000004800 */
[----:B------:R-:W3:Y:S04]  /*03d0*/  LDS R29, [R3.X4+0x38] ;  /* 0x00003800031d7984 */ /* 0x000ee80000004800 */
[----:B------:R-:W4:Y:S04]  /*03e0*/  LDS R21, [R3.X4+0x54] ;  /* 0x0000540003157984 */ /* 0x000f280000004800 */
[----:B------:R-:W5:Y:S04]  /*03f0*/  LDS R23, [R3.X4+0x70] ;  /* 0x0000700003177984 */ /* 0x000f680000004800 */
[----:B------:R-:W-:Y:S01]  /*0400*/  LDS R37, [R3.X4+0x348] ;  /* 0x0003480003257984 */ /* 0x000fe20000004800 */
[----:B0-----:R-:W-:-:S02]  /*0410*/  FFMA R25, R8, R34, R18 ;  /* 0x0000002208197223 */ /* 0x001fc40000000012 */
[----:B-1----:R-:W-:Y:S02]  /*0420*/  FFMA R35, R34, R12, R16 ;  /* 0x0000000c22237223 */ /* 0x002fe40000000010 */
[C---:B--2---:R-:W-:Y:S02]  /*0430*/  FFMA R34, R8.reuse, R30, R31 ;  /* 0x0000001e08227223 */ /* 0x044fe4000000001f */
[----:B------:R-:W0:Y:S01]  /*0440*/  LDS R31, [R3.X4+0xa8] ;  /* 0x0000a800031f7984 */ /* 0x000e220000004800 */
[-C--:B---3--:R-:W-:Y:S02]  /*0450*/  FFMA R32, R8, R29.reuse, R32 ;  /* 0x0000001d08207223 */ /* 0x088fe40000000020 */
[----:B------:R-:W-:Y:S02]  /*0460*/  FFMA R24, R12, R29, R24 ;  /* 0x0000001d0c187223 */ /* 0x000fe40000000018 */
[----:B------:R-:W1:Y:S01]  /*0470*/  LDS R29, [R3.X4+0x8c] ;  /* 0x00008c00031d7984 */ /* 0x000e620000004800 */
[----:B----4-:R-:W-:-:S02]  /*0480*/  FFMA R28, R8, R21, R28 ;  /* 0x00000015081c7223 */ /* 0x010fc4000000001c */
[----:B------:R-:W-:Y:S02]  /*0490*/  FFMA R16, R12, R21, R20 ;  /* 0x000000150c107223 */ /* 0x000fe40000000014 */
[----:B-----5:R-:W-:Y:S01]  /*04a0*/  FFMA R21, R8, R23, R26 ;  /* 0x0000001708157223 */ /* 0x020fe2000000001a */
[----:B------:R-:W-:Y:S01]  /*04b0*/  LDS R20, [R3.X4+0xc4] ;  /* 0x0000c40003147984 */ /* 0x000fe20000004800 */
[----:B------:R-:W-:-:S03]  /*04c0*/  FFMA R18, R12, R30, R17 ;  /* 0x0000001e0c127223 */ /* 0x000fc60000000011 */
[----:B------:R-:W2:Y:S04]  /*04d0*/  LDS R26, [R3.X4+0xe0] ;  /* 0x0000e000031a7984 */ /* 0x000ea80000004800 */
[----:B------:R-:W3:Y:S01]  /*04e0*/  LDS R17, [R3.X4+0xfc] ;  /* 0x0000fc0003117984 */ /* 0x000ee20000004800 */
[----:B------:R-:W-:Y:S02]  /*04f0*/  FFMA R23, R12, R23, R27 ;  /* 0x000000170c177223 */ /* 0x000fe4000000001b */
[-C--:B0-----:R-:W-:Y:S02]  /*0500*/  FFMA R30, R8, R31.reuse, R19 ;  /* 0x0000001f081e7223 */ /* 0x081fe40000000013 */
[----:B------:R-:W-:Y:S01]  /*0510*/  FFMA R31, R12, R31, R36 ;  /* 0x0000001f0c1f7223 */ /* 0x000fe20000000024 */
[----:B------:R-:W0:Y:S01]  /*0520*/  LDS R19, [R3.X4+0x1a4] ;  /* 0x0001a40003137984 */ /* 0x000e220000004800 */
[----:B-1----:R-:W-:-:S03]  /*0530*/  FFMA R22, R8, R29, R22 ;  /* 0x0000001d08167223 */ /* 0x002fc60000000016 */
[----:B------:R-:W-:Y:S01]  /*0540*/  LDS R36, [R3.X4+0x364] ;  /* 0x0003640003247984 */ /* 0x000fe20000004800 */
[----:B------:R-:W-:-:S03]  /*0550*/  FFMA R29, R12, R29, R33 ;  /* 0x0000001d0c1d7223 */ /* 0x000fc60000000021 */
[----:B------:R-:W1:Y:S04]  /*0560*/  LDS R12, [R3.X4+0x118] ;  /* 0x00011800030c7984 */ /* 0x000e680000004800 */
[----:B------:R-:W4:Y:S01]  /*0570*/  LDS R33, [R3.X4+0x134] ;  /* 0x0001340003217984 */ /* 0x000f220000004800 */
[----:B--2---:R-:W-:-:S03]  /*0580*/  FFMA R27, R26, R9, R34 ;  /* 0x000000091a1b7223 */ /* 0x004fc60000000022 */
[----:B------:R-:W2:Y:S01]  /*0590*/  LDS R8, [R3.X4+0x150] ;  /* 0x0001500003087984 */ /* 0x000ea20000004800 */
[----:B------:R-:W-:-:S03]  /*05a0*/  FFMA R18, R26, R13, R18 ;  /* 0x0000000d1a127223 */ /* 0x000fc60000000012 */
[----:B------:R-:W5:Y:S01]  /*05b0*/  LDS R34, [R3.X4+0x16c] ;  /* 0x00016c0003227984 */ /* 0x000f620000004800 */
[C---:B---3--:R-:W-:Y:S02]  /*05c0*/  FFMA R26, R17.reuse, R9, R32 ;  /* 0x00000009111a7223 */ /* 0x048fe40000000020 */
[----:B------:R-:W-:Y:S01]  /*05d0*/  FFMA R24, R17, R13, R24 ;  /* 0x0000000d11187223 */ /* 0x000fe20000000018 */
[----:B------:R-:W3:Y:S04]  /*05e0*/  LDS R32, [R3.X4+0x188] ;  /* 0x0001880003207984 */ /* 0x000ee80000004800 */
[----:B------:R-:W3:Y:S01]  /*05f0*/  LDS R17, [R3.X4+0x1c0] ;  /* 0x0001c00003117984 */ /* 0x000ee20000004800 */
[C---:B------:R-:W-:Y:S02]  /*0600*/  FFMA R25, R20.reuse, R9, R25 ;  /* 0x0000000914197223 */ /* 0x040fe40000000019 */
[----:B------:R-:W-:-:S02]  /*0610*/  FFMA R20, R20, R13, R35 ;  /* 0x0000000d14147223 */ /* 0x000fc40000000023 */
[----:B------:R-:W-:Y:S01]  /*0620*/  LDS R35, [R3.X4+0x32c] ;  /* 0x00032c0003237984 */ /* 0x000fe20000004800 */
[----:B0-----:R-:W-:Y:S02]  /*0630*/  FFMA R27, R19, R10, R27 ;  /* 0x0000000a131b7223 */ /* 0x001fe4000000001b */
[C---:B-1----:R-:W-:Y:S02]  /*0640*/  FFMA R28, R12.reuse, R9, R28 ;  /* 0x000000090c1c7223 */ /* 0x042fe4000000001c */
[----:B------:R-:W-:Y:S02]  /*0650*/  FFMA R16, R12, R13, R16 ;  /* 0x0000000d0c107223 */ /* 0x000fe40000000010 */
[C---:B----4-:R-:W-:Y:S02]  /*0660*/  FFMA R12, R33.reuse, R9, R21 ;  /* 0x00000009210c7223 */ /* 0x050fe40000000015 */
[----:B------:R-:W-:Y:S02]  /*0670*/  FFMA R21, R33, R13, R23 ;  /* 0x0000000d21157223 */ /* 0x000fe40000000017 */
[----:B--2---:R-:W-:-:S02]  /*0680*/  FFMA R33, R8, R9, R22 ;  /* 0x0000000908217223 */ /* 0x004fc40000000016 */
[----:B------:R-:W-:Y:S01]  /*0690*/  FFMA R23, R8, R13, R29 ;  /* 0x0000000d08177223 */ /* 0x000fe2000000001d */
[----:B------:R-:W-:Y:S01]  /*06a0*/  LDS R22, [R3.X4+0x24c] ;  /* 0x00024c0003167984 */ /* 0x000fe20000004800 */
[C---:B-----5:R-:W-:Y:S02]  /*06b0*/  FFMA R30, R34.reuse, R9, R30 ;  /* 0x00000009221e7223 */ /* 0x060fe4000000001e */
[----:B------:R-:W-:Y:S01]  /*06c0*/  FFMA R31, R34, R13, R31 ;  /* 0x0000000d221f7223 */ /* 0x000fe2000000001f */
[----:B------:R-:W0:Y:S01]  /*06d0*/  LDS R8, [R3.X4+0x1dc] ;  /* 0x0001dc0003087984 */ /* 0x000e220000004800 */
[----:B---3--:R-:W-:-:S03]  /*06e0*/  FFMA R25, R32, R10, R25 ;  /* 0x0000000a20197223 */ /* 0x008fc60000000019 */
[----:B------:R-:W1:Y:S01]  /*06f0*/  LDS R34, [R3.X4+0x1f8] ;  /* 0x0001f80003227984 */ /* 0x000e620000004800 */
[-C--:B------:R-:W-:Y:S02]  /*0700*/  FFMA R13, R32, R14.reuse, R20 ;  /* 0x0000000e200d7223 */ /* 0x080fe40000000014 */
[----:B------:R-:W-:Y:S01]  /*0710*/  FFMA R18, R19, R14, R18 ;  /* 0x0000000e13127223 */ /* 0x000fe20000000012 */
[----:B------:R-:W2:Y:S01]  /*0720*/  LDS R9, [R3.X4+0x214] ;  /* 0x0002140003097984 */ /* 0x000ea20000004800 */
[C---:B------:R-:W-:Y:S02]  /*0730*/  FFMA R26, R17.reuse, R10, R26 ;  /* 0x0000000a111a7223 */ /* 0x040fe4000000001a */
[----:B------:R-:W-:Y:S01]  /*0740*/  FFMA R24, R17, R14, R24 ;  /* 0x0000000e11187223 */ /* 0x000fe20000000018 */
[----:B------:R-:W3:Y:S04]  /*0750*/  LDS R32, [R3.X4+0x230] ;  /* 0x0002300003207984 */ /* 0x000ee80000004800 */
[----:B------:R-:W4:Y:S04]  /*0760*/  LDS R29, [R3.X4+0x2a0] ;  /* 0x0002a000031d7984 */ /* 0x000f280000004800 */
[----:B------:R-:W5:Y:S04]  /*0770*/  LDS R19, [R3.X4+0x268] ;  /* 0x0002680003137984 */ /* 0x000f680000004800 */
[----:B------:R-:W5:Y:S04]  /*0780*/  LDS R17, [R3.X4+0x284] ;  /* 0x0002840003117984 */ /* 0x000f680000004800 */
[----:B------:R-:W5:Y:S01]  /*0790*/  LDS R20, [R3.X4+0x2bc] ;  /* 0x0002bc0003147984 */ /* 0x000f620000004800 */
[----:B0-----:R-:W-:-:S02]  /*07a0*/  FFMA R28, R8, R10, R28 ;  /* 0x0000000a081c7223 */ /* 0x001fc4000000001c */
[-C--:B------:R-:W-:Y:S02]  /*07b0*/  FFMA R16, R8, R14.reuse, R16 ;  /* 0x0000000e08107223 */ /* 0x080fe40000000010 */
[C---:B-1----:R-:W-:Y:S01]  /*07c0*/  FFMA R21, R34.reuse, R14, R21 ;  /* 0x0000000e22157223 */ /* 0x042fe20000000015 */
[----:B------:R-:W0:Y:S01]  /*07d0*/  LDS R8, [R3.X4+0x2d8] ;  /* 0x0002d80003087984 */ /* 0x000e220000004800 */
[-C--:B------:R-:W-:Y:S02]  /*07e0*/  FFMA R12, R34, R10.reuse, R12 ;  /* 0x0000000a220c7223 */ /* 0x080fe4000000000c */
[C---:B--2---:R-:W-:Y:S01]  /*07f0*/  FFMA R33, R9.reuse, R10, R33 ;  /* 0x0000000a09217223 */ /* 0x044fe20000000021 */
[----:B------:R-:W1:Y:S01]  /*0800*/  LDS R34, [R3.X4+0x2f4] ;  /* 0x0002f40003227984 */ /* 0x000e620000004800 */
[----:B------:R-:W-:Y:S02]  /*0810*/  FFMA R9, R9, R14, R23 ;  /* 0x0000000e09097223 */ /* 0x000fe40000000017 */
[----:B---3--:R-:W-:-:S02]  /*0820*/  FFMA R30, R32, R10, R30 ;  /* 0x0000000a201e7223 */ /* 0x008fc4000000001e */
[----:B------:R-:W-:Y:S02]  /*0830*/  FFMA R31, R32, R14, R31 ;  /* 0x0000000e201f7223 */ /* 0x000fe4000000001f */
[-C--:B----4-:R-:W-:Y:S01]  /*0840*/  FFMA R28, R29, R11.reuse, R28 ;  /* 0x0000000b1d1c7223 */ /* 0x090fe2000000001c */
[----:B------:R-:W-:Y:S01]  /*0850*/  LDS R32, [R3.X4+0x310] ;  /* 0x0003100003207984 */ /* 0x000fe20000004800 */
[C---:B------:R-:W-:Y:S02]  /*0860*/  FFMA R25, R22.reuse, R11, R25 ;  /* 0x0000000b16197223 */ /* 0x040fe40000000019 */
[----:B------:R-:W-:Y:S02]  /*0870*/  FFMA R13, R22, R15, R13 ;  /* 0x0000000f160d7223 */ /* 0x000fe4000000000d */
[C---:B-----5:R-:W-:Y:S02]  /*0880*/  FFMA R27, R19.reuse, R11, R27 ;  /* 0x0000000b131b7223 */ /* 0x060fe4000000001b */
[----:B------:R-:W-:-:S02]  /*0890*/  FFMA R14, R19, R15, R18 ;  /* 0x0000000f130e7223 */ /* 0x000fc40000000012 */
[C---:B------:R-:W-:Y:S02]  /*08a0*/  FFMA R26, R17.reuse, R11, R26 ;  /* 0x0000000b111a7223 */ /* 0x040fe4000000001a */
[-C--:B------:R-:W-:Y:S02]  /*08b0*/  FFMA R24, R17, R15.reuse, R24 ;  /* 0x0000000f11187223 */ /* 0x080fe40000000018 */
[----:B------:R-:W-:Y:S02]  /*08c0*/  FFMA R29, R29, R15, R16 ;  /* 0x0000000f1d1d7223 */ /* 0x000fe40000000010 */
[C---:B------:R-:W-:Y:S01]  /*08d0*/  FFMA R12, R20.reuse, R11, R12 ;  /* 0x0000000b140c7223 */ /* 0x040fe2000000000c */
[----:B------:R-:W2:Y:S01]  /*08e0*/  LDS.128 R16, [R4+0x10] ;  /* 0x0000100004107984 */ /* 0x000ea20000000c00 */
[----:B------:R-:W-:-:S03]  /*08f0*/  FFMA R10, R20, R15, R21 ;  /* 0x0000000f140a7223 */ /* 0x000fc60000000015 */
[----:B------:R-:W3:Y:S01]  /*0900*/  LDS.128 R20, [R4+0x810] ;  /* 0x0008100004147984 */ /* 0x000ee20000000c00 */
[C---:B0-----:R-:W-:Y:S02]  /*0910*/  FFMA R33, R8.reuse, R11, R33 ;  /* 0x0000000b08217223 */ /* 0x041fe40000000021 */
[----:B------:R-:W-:Y:S02]  /*0920*/  FFMA R8, R8, R15, R9 ;  /* 0x0000000f08087223 */ /* 0x000fe40000000009 */
[C---:B-1----:R-:W-:Y:S02]  /*0930*/  FFMA R30, R34.reuse, R11, R30 ;  /* 0x0000000b221e7223 */ /* 0x042fe4000000001e */
[----:B------:R-:W-:Y:S02]  /*0940*/  FFMA R9, R34, R15, R31 ;  /* 0x0000000f22097223 */ /* 0x000fe4000000001f */
[----:B------:R-:W0:Y:S04]  /*0950*/  LDS R34, [R3.X4+0x380] ;  /* 0x0003800003227984 */ /* 0x000e280000004800 */
[----:B------:R-:W-:Y:S01]  /*0960*/  LDS R31, [R3.X4+0x3b8] ;  /* 0x0003b800031f7984 */ /* 0x000fe20000004800 */
[----:B--2---:R-:W-:-:S02]  /*0970*/  FFMA R25, R16, R32, R25 ;  /* 0x0000002010197223 */ /* 0x004fc40000000019 */
[----:B---3--:R-:W-:Y:S02]  /*0980*/  FFMA R13, R32, R20, R13 ;  /* 0x00000014200d7223 */ /* 0x008fe4000000000d */
[----:B------:R-:W1:Y:S01]  /*0990*/  LDS R32, [R3.X4+0x39c] ;  /* 0x00039c0003207984 */ /* 0x000e620000004800 */
[C---:B------:R-:W-:Y:S02]  /*09a0*/  FFMA R11, R16.reuse, R37, R26 ;  /* 0x00000025100b7223 */ /* 0x040fe4000000001a */
[-C--:B------:R-:W-:Y:S01]  /*09b0*/  FFMA R15, R16, R35.reuse, R27 ;  /* 0x00000023100f7223 */ /* 0x080fe2000000001b */
[----:B------:R-:W-:Y:S01]  /*09c0*/  LDS R26, [R3.X4+0x444] ;  /* 0x00044400031a7984 */ /* 0x000fe20000004800 */
[----:B------:R-:W-:-:S03]  /*09d0*/  FFMA R14, R20, R35, R14 ;  /* 0x00000023140e7223 */ /* 0x000fc6000000000e */
[----:B------:R-:W-:Y:S04]  /*09e0*/  LDS R35, [R3.X4+0x3d4] ;  /* 0x0003d40003237984 */ /* 0x000fe80000004800 */
[----:B------:R-:W-:Y:S01]  /*09f0*/  LDS R27, [R3.X4+0x428] ;  /* 0x00042800031b7984 */ /* 0x000fe20000004800 */
[-C--:B0-----:R-:W-:Y:S02]  /*0a00*/  FFMA R12, R16, R34.reuse, R12 ;  /* 0x00000022100c7223 */ /* 0x081fe4000000000c */
[----:B------:R-:W-:Y:S02]  /*0a10*/  FFMA R10, R20, R34, R10 ;  /* 0x00000022140a7223 */ /* 0x000fe4000000000a */
[----:B------:R-:W0:Y:S01]  /*0a20*/  LDS R34, [R3.X4+0x3f0] ;  /* 0x0003f00003227984 */ /* 0x000e220000004800 */
[----:B-1----:R-:W-:-:S02]  /*0a30*/  FFMA R33, R16, R32, R33 ;  /* 0x0000002010217223 */ /* 0x002fc40000000021 */
[C---:B------:R-:W-:Y:S02]  /*0a40*/  FFMA R8, R20.reuse, R32, R8 ;  /* 0x0000002014087223 */ /* 0x040fe40000000008 */
[----:B------:R-:W1:Y:S01]  /*0a50*/  LDS R32, [R3.X4+0x40c] ;  /* 0x00040c0003207984 */ /* 0x000e620000004800 */
[C---:B------:R-:W-:Y:S02]  /*0a60*/  FFMA R24, R20.reuse, R37, R24 ;  /* 0x0000002514187223 */ /* 0x040fe40000000018 */
[CC--:B------:R-:W-:Y:S01]  /*0a70*/  FFMA R29, R20.reuse, R36.reuse, R29 ;  /* 0x00000024141d7223 */ /* 0x0c0fe2000000001d */
[----:B------:R-:W-:Y:S01]  /*0a80*/  LDS R37, [R3.X4+0x63c] ;  /* 0x00063c0003257984 */ /* 0x000fe20000004800 */
[-C--:B------:R-:W-:Y:S02]  /*0a90*/  FFMA R9, R20, R31.reuse, R9 ;  /* 0x0000001f14097223 */ /* 0x080fe40000000009 */
[C---:B------:R-:W-:Y:S02]  /*0aa0*/  FFMA R28, R16.reuse, R36, R28 ;  /* 0x00000024101c7223 */ /* 0x040fe4000000001c */
[----:B------:R-:W-:-:S02]  /*0ab0*/  FFMA R30, R16, R31, R30 ;  /* 0x0000001f101e7223 */ /* 0x000fc4000000001e */
[C---:B0-----:R-:W-:Y:S01]  /*0ac0*/  FFMA R15, R34.reuse, R17, R15 ;  /* 0x00000011220f7223 */ /* 0x041fe2000000000f */
[----:B------:R-:W0:Y:S01]  /*0ad0*/  LDS R31, [R3.X4+0x498] ;  /* 0x00049800031f7984 */ /* 0x000e220000004800 */
[----:B------:R-:W-:-:S03]  /*0ae0*/  FFMA R14, R34, R21, R14 ;  /* 0x00000015220e7223 */ /* 0x000fc6000000000e */
[----:B------:R-:W2:Y:S01]  /*0af0*/  LDS R34, [R3.X4+0x460] ;  /* 0x0004600003227984 */ /* 0x000ea20000004800 */
[C---:B------:R-:W-:Y:S02]  /*0b00*/  FFMA R12, R26.reuse, R17, R12 ;  /* 0x000000111a0c7223 */ /* 0x040fe4000000000c */
[-C--:B------:R-:W-:Y:S02]  /*0b10*/  FFMA R10, R26, R21.reuse, R10 ;  /* 0x000000151a0a7223 */ /* 0x080fe4000000000a */
[----:B------:R-:W-:Y:S01]  /*0b20*/  FFMA R16, R35, R21, R13 ;  /* 0x0000001523107223 */ /* 0x000fe2000000000d */
[----:B------:R-:W3:Y:S01]  /*0b30*/  LDS R26, [R3.X4+0x4d0] ;  /* 0x0004d000031a7984 */ /* 0x000ee20000004800 */
[C---:B------:R-:W-:Y:S02]  /*0b40*/  FFMA R28, R27.reuse, R17, R28 ;  /* 0x000000111b1c7223 */ /* 0x040fe4000000001c */
[----:B------:R-:W-:Y:S01]  /*0b50*/  FFMA R29, R27, R21, R29 ;  /* 0x000000151b1d7223 */ /* 0x000fe2000000001d */
[----:B------:R-:W4:Y:S04]  /*0b60*/  LDS R13, [R3.X4+0x4ec] ;  /* 0x0004ec00030d7984 */ /* 0x000f280000004800 */
[----:B------:R-:W5:Y:S01]  /*0b70*/  LDS R27, [R3.X4+0x4b4] ;  /* 0x0004b400031b7984 */ /* 0x000f620000004800 */
[----:B-1----:R-:W-:-:S02]  /*0b80*/  FFMA R20, R32, R17, R11 ;  /* 0x0000001120147223 */ /* 0x002fc4000000000b */
[----:B------:R-:W-:Y:S01]  /*0b90*/  FFMA R24, R32, R21, R24 ;  /* 0x0000001520187223 */ /* 0x000fe20000000018 */
[----:B------:R-:W-:Y:S04]  /*0ba0*/  LDS R11, [R3.X4+0x508] ;  /* 0x00050800030b7984 */ /* 0x000fe80000004800 */
[----:B------:R-:W1:Y:S01]  /*0bb0*/  LDS R32, [R3.X4+0x47c] ;  /* 0x00047c0003207984 */ /* 0x000e620000004800 */
[----:B------:R-:W-:-:S03]  /*0bc0*/  FFMA R25, R35, R17, R25 ;  /* 0x0000001123197223 */ /* 0x000fc60000000019 */
[----:B------:R-:W-:Y:S01]  /*0bd0*/  LDS R35, [R3.X4+0x658] ;  /* 0x0006580003237984 */ /* 0x000fe20000004800 */
[C---:B0-----:R-:W-:Y:S02]  /*0be0*/  FFMA R25, R31.reuse, R18, R25 ;  /* 0x000000121f197223 */ /* 0x041fe40000000019 */
[C---:B--2---:R-:W-:Y:S02]  /*0bf0*/  FFMA R33, R34.reuse, R17, R33 ;  /* 0x0000001122217223 */ /* 0x044fe40000000021 */
[----:B------:R-:W-:Y:S02]  /*0c00*/  FFMA R8, R34, R21, R8 ;  /* 0x0000001522087223 */ /* 0x000fe40000000008 */
[----:B------:R-:W0:Y:S01]  /*0c10*/  LDS R34, [R3.X4+0x524] ;  /* 0x0005240003227984 */ /* 0x000e220000004800 */
[----:B------:R-:W-:Y:S02]  /*0c20*/  FFMA R16, R31, R22, R16 ;  /* 0x000000161f107223 */ /* 0x000fe40000000010 */
[C---:B---3--:R-:W-:Y:S01]  /*0c30*/  FFMA R20, R26.reuse, R18, R20 ;  /* 0x000000121a147223 */ /* 0x048fe20000000014 */
[----:B------:R-:W-:Y:S01]  /*0c40*/  LDS R31, [R3.X4+0x604] ;  /* 0x00060400031f7984 */ /* 0x000fe20000004800 */
[----:B------:R-:W-:-:S02]  /*0c50*/  FFMA R24, R26, R22, R24 ;  /* 0x000000161a187223 */ /* 0x000fc40000000018 */
[C---:B----4-:R-:W-:Y:S01]  /*0c60*/  FFMA R28, R13.reuse, R18, R28 ;  /* 0x000000120d1c7223 */ /* 0x050fe2000000001c */
[----:B------:R-:W2:Y:S01]  /*0c70*/  LDS R26, [R3.X4+0x5e8] ;  /* 0x0005e800031a7984 */ /* 0x000ea20000004800 */
[-C--:B------:R-:W-:Y:S02]  /*0c80*/  FFMA R29, R13, R22.reuse, R29 ;  /* 0x000000160d1d7223 */ /* 0x080fe4000000001d */
[C---:B-----5:R-:W-:Y:S01]  /*0c90*/  FFMA R14, R27.reuse, R22, R14 ;  /* 0x000000161b0e7223 */ /* 0x060fe2000000000e */
[----:B------:R-:W3:Y:S01]  /*0ca0*/  LDS R13, [R3.X4+0x594] ;  /* 0x00059400030d7984 */ /* 0x000ee20000004800 */
[C---:B-1----:R-:W-:Y:S02]  /*0cb0*/  FFMA R30, R32.reuse, R17, R30 ;  /* 0x00000011201e7223 */ /* 0x042fe4000000001e */
[----:B------:R-:W-:Y:S02]  /*0cc0*/  FFMA R9, R32, R21, R9 ;  /* 0x0000001520097223 */ /* 0x000fe40000000009 */
[----:B------:R-:W1:Y:S01]  /*0cd0*/  LDS R32, [R3.X4+0x540] ;  /* 0x0005400003207984 */ /* 0x000e620000004800 */
[----:B------:R-:W-:-:S02]  /*0ce0*/  FFMA R17, R27, R18, R15 ;  /* 0x000000121b117223 */ /* 0x000fc4000000000f */
[C---:B------:R-:W-:Y:S01]  /*0cf0*/  FFMA R21, R11.reuse, R18, R12 ;  /* 0x000000120b157223 */ /* 0x040fe2000000000c */
[----:B------:R-:W4:Y:S01]  /*0d00*/  LDS R27, [R3.X4+0x55c] ;  /* 0x00055c00031b7984 */ /* 0x000f220000004800 */
[----:B------:R-:W-:-:S03]  /*0d10*/  FFMA R10, R11, R22, R10 ;  /* 0x000000160b0a7223 */ /* 0x000fc6000000000a */
[----:B------:R-:W5:Y:S04]  /*0d20*/  LDS R15, [R3.X4+0x578] ;  /* 0x00057800030f7984 */ /* 0x000f680000004800 */
[----:B------:R-:W5:Y:S04]  /*0d30*/  LDS R12, [R3.X4+0x5b0] ;  /* 0x0005b000030c7984 */ /* 0x000f680000004800 */
[----:B------:R-:W5:Y:S01]  /*0d40*/  LDS R11, [R3.X4+0x5cc] ;  /* 0x0005cc00030b7984 */ /* 0x000f620000004800 */
[C---:B0-----:R-:W-:Y:S02]  /*0d50*/  FFMA R33, R34.reuse, R18, R33 ;  /* 0x0000001222217223 */ /* 0x041fe40000000021 */
[----:B------:R-:W-:-:S02]  /*0d60*/  FFMA R8, R34, R22, R8 ;  /* 0x0000001622087223 */ /* 0x000fc40000000008 */
[C---:B--2---:R-:W-:Y:S01]  /*0d70*/  FFMA R33, R26.reuse, R19, R33 ;  /* 0x000000131a217223 */ /* 0x044fe20000000021 */
[----:B------:R-:W-:Y:S01]  /*0d80*/  LDS R34, [R3.X4+0x6ac] ;  /* 0x0006ac0003227984 */ /* 0x000fe20000004800 */
[----:B------:R-:W-:Y:S02]  /*0d90*/  FFMA R26, R26, R23, R8 ;  /* 0x000000171a1a7223 */ /* 0x000fe40000000008 */
[C---:B---3--:R-:W-:Y:S02]  /*0da0*/  FFMA R20, R13.reuse, R19, R20 ;  /* 0x000000130d147223 */ /* 0x048fe40000000014 */
[----:B------:R-:W-:Y:S02]  /*0db0*/  FFMA R24, R13, R23, R24 ;  /* 0x000000170d187223 */ /* 0x000fe40000000018 */
[C---:B-1----:R-:W-:Y:S02]  /*0dc0*/  FFMA R30, R32.reuse, R18, R30 ;  /* 0x00000012201e7223 */ /* 0x042fe4000000001e */
[----:B------:R-:W-:-:S02]  /*0dd0*/  FFMA R9, R32, R22, R9 ;  /* 0x0000001620097223 */ /* 0x000fc40000000009 */
[-C--:B------:R-:W-:Y:S01]  /*0de0*/  FFMA R30, R31, R19.reuse, R30 ;  /* 0x000000131f1e7223 */ /* 0x080fe2000000001e */
[----:B------:R-:W-:Y:S01]  /*0df0*/  LDS R32, [R3.X4+0x6c8] ;  /* 0x0006c80003207984 */ /* 0x000fe20000004800 */
[C---:B----4-:R-:W-:Y:S02]  /*0e00*/  FFMA R25, R27.reuse, R19, R25 ;  /* 0x000000131b197223 */ /* 0x050fe40000000019 */
[----:B------:R-:W-:Y:S02]  /*0e10*/  FFMA R16, R27, R23, R16 ;  /* 0x000000171b107223 */ /* 0x000fe40000000010 */
[C---:B-----5:R-:W-:Y:S01]  /*0e20*/  FFMA R17, R15.reuse, R19, R17 ;  /* 0x000000130f117223 */ /* 0x060fe20000000011 */
[----:B------:R-:W-:Y:S01]  /*0e30*/  LDS R27, [R3.X4+0x674] ;  /* 0x00067400031b7984 */ /* 0x000fe20000004800 */
[----:B------:R-:W-:Y:S02]  /*0e40*/  FFMA R18, R15, R23, R14 ;  /* 0x000000170f127223 */ /* 0x000fe4000000000e */
[----:B------:R-:W-:-:S02]  /*0e50*/  FFMA R28, R12, R19, R28 ;  /* 0x000000130c1c7223 */ /* 0x000fc4000000001c */
[----:B------:R-:W-:Y:S02]  /*0e60*/  FFMA R29, R12, R23, R29 ;  /* 0x000000170c1d7223 */ /* 0x000fe4000000001d */
[C---:B------:R-:W-:Y:S01]  /*0e70*/  FFMA R21, R11.reuse, R19, R21 ;  /* 0x000000130b157223 */ /* 0x040fe20000000015 */
[----:B------:R-:W0:Y:S01]  /*0e80*/  LDS.128 R12, [R4+0x820] ;  /* 0x00082000040c7984 */ /* 0x000e220000000c00 */
[-C--:B------:R-:W-:Y:S02]  /*0e90*/  FFMA R22, R11, R23.reuse, R10 ;  /* 0x000000170b167223 */ /* 0x080fe4000000000a */
[----:B------:R-:W-:Y:S01]  /*0ea0*/  FFMA R31, R31, R23, R9 ;  /* 0x000000171f1f7223 */ /* 0x000fe20000000009 */
[----:B------:R-:W1:Y:S04]  /*0eb0*/  LDS R19, [R3.X4+0x690] ;  /* 0x0006900003137984 */ /* 0x000e680000004800 */
[----:B------:R-:W2:Y:S04]  /*0ec0*/  LDS R23, [R3.X4+0x620] ;  /* 0x0006200003177984 */ /* 0x000ea80000004800 */
[----:B------:R-:W3:Y:S01]  /*0ed0*/  LDS.128 R8, [R4+0x20] ;  /* 0x0000200004087984 */ /* 0x000ee20000000c00 */
[----:B0-----:R-:W-:-:S02]  /*0ee0*/  FFMA R29, R12, R27, R29 ;  /* 0x0000001b0c1d7223 */ /* 0x001fc4000000001d */
[----:B-1----:R-:W-:Y:S02]  /*0ef0*/  FFMA R22, R12, R19, R22 ;  /* 0x000000130c167223 */ /* 0x002fe40000000016 */
[----:B--2---:R-:W-:Y:S02]  /*0f00*/  FFMA R16, R23, R12, R16 ;  /* 0x0000000c17107223 */ /* 0x004fe40000000010 */
[C---:B---3--:R-:W-:Y:S02]  /*0f10*/  FFMA R25, R8.reuse, R23, R25 ;  /* 0x0000001708197223 */ /* 0x048fe40000000019 */
[C---:B------:R-:W-:Y:S02]  /*0f20*/  FFMA R28, R8.reuse, R27, R28 ;  /* 0x0000001b081c7223 */ /* 0x040fe4000000001c */
[C---:B------:R-:W-:Y:S01]  /*0f30*/  FFMA R23, R8.reuse, R35, R20 ;  /* 0x0000002308177223 */ /* 0x040fe20000000014 */
[----:B------:R-:W0:Y:S01]  /*0f40*/  LDS R27, [R3.X4+0x6e4] ;  /* 0x0006e400031b7984 */ /* 0x000e220000004800 */
[----:B------:R-:W-:-:S03]  /*0f50*/  FFMA R21, R8, R19, R21 ;  /* 0x0000001308157223 */ /* 0x000fc60000000015 */
[----:B------:R-:W1:Y:S04]  /*0f60*/  LDS R20, [R3.X4+0x700] ;  /* 0x0007000003147984 */ /* 0x000e680000004800 */
[----:B------:R-:W2:Y:S01]  /*0f70*/  LDS R19, [R3.X4+0x71c] ;  /* 0x00071c0003137984 */ /* 0x000ea20000004800 */
[-C--:B------:R-:W-:Y:S02]  /*0f80*/  FFMA R17, R8, R37.reuse, R17 ;  /* 0x0000002508117223 */ /* 0x080fe40000000011 */
[C---:B------:R-:W-:Y:S02]  /*0f90*/  FFMA R18, R12.reuse, R37, R18 ;  /* 0x000000250c127223 */ /* 0x040fe40000000012 */
[----:B------:R-:W-:Y:S02]  /*0fa0*/  FFMA R24, R12, R35, R24 ;  /* 0x000000230c187223 */ /* 0x000fe40000000018 */
[-C--:B------:R-:W-:Y:S01]  /*0fb0*/  FFMA R33, R8, R34.reuse, R33 ;  /* 0x0000002208217223 */ /* 0x080fe20000000021 */
[----:B------:R-:W-:Y:S01]  /*0fc0*/  LDS R35, [R3.X4+0x94c] ;  /* 0x00094c0003237984 */ /* 0x000fe20000004800 */
[----:B------:R-:W-:-:S02]  /*0fd0*/  FFMA R26, R12, R34, R26 ;  /* 0x000000220c1a7223 */ /* 0x000fc4000000001a */
[-C--:B------:R-:W-:Y:S01]  /*0fe0*/  FFMA R30, R8, R32.reuse, R30 ;  /* 0x00000020081e7223 */ /* 0x080fe2000000001e */
[----:B------:R-:W3:Y:S01]  /*0ff0*/  LDS R34, [R3.X4+0x754] ;  /* 0x0007540003227984 */ /* 0x000ee20000004800 */
[----:B------:R-:W-:-:S03]  /*1000*/  FFMA R31, R12, R32, R31 ;  /* 0x000000200c1f7223 */ /* 0x000fc6000000001f */
[----:B------:R-:W4:Y:S04]  /*1010*/  LDS R8, [R3.X4+0x738] ;  /* 0x0007380003087984 */ /* 0x000f280000004800 */
[----:B------:R-:W5:Y:S04]  /*1020*/  LDS R12, [R3.X4+0x770] ;  /* 0x00077000030c7984 */ /* 0x000f680000004800 */
[----:B------:R-:W5:Y:S01]  /*1030*/  LDS R32, [R3.X4+0x78c] ;  /* 0x00078c0003207984 */ /* 0x000f620000004800 */
[C---:B0-----:R-:W-:Y:S02]  /*1040*/  FFMA R25, R27.reuse, R9, R25 ;  /* 0x000000091b197223 */ /* 0x041fe40000000019 */
[----:B------:R-:W-:-:S02]  /*1050*/  FFMA R16, R27, R13, R16 ;  /* 0x0000000d1b107223 */ /* 0x000fc40000000010 */
[C---:B-1----:R-:W-:Y:S01]  /*1060*/  FFMA R17, R20.reuse, R9, R17 ;  /* 0x0000000914117223 */ /* 0x042fe20000000011 */
[----:B------:R-:W0:Y:S01]  /*1070*/  LDS R27, [R3.X4+0x7a8] ;  /* 0x0007a800031b7984 */ /* 0x000e220000004800 */
[----:B------:R-:W-:Y:S02]  /*1080*/  FFMA R18, R20, R13, R18 ;  /* 0x0000000d14127223 */ /* 0x000fe40000000012 */
[C---:B--2---:R-:W-:Y:S01]  /*1090*/  FFMA R23, R19.reuse, R9, R23 ;  /* 0x0000000913177223 */ /* 0x044fe20000000017 */
[----:B------:R-:W1:Y:S01]  /*10a0*/  LDS R20, [R3.X4+0x7e0] ;  /* 0x0007e00003147984 */ /* 0x000e620000004800 */
[----:B------:R-:W-:-:S03]  /*10b0*/  FFMA R24, R19, R13, R24 ;  /* 0x0000000d13187223 */ /* 0x000fc60000000018 */
[----:B------:R-:W2:Y:S01]  /*10c0*/  LDS R19, [R3.X4+0x7c4] ;  /* 0x0007c40003137984 */ /* 0x000ea20000004800 */
[C---:B---3--:R-:W-:Y:S02]  /*10d0*/  FFMA R21, R34.reuse, R9, R21 ;  /* 0x0000000922157223 */ /* 0x048fe40000000015 */
[----:B------:R-:W-:Y:S02]  /*10e0*/  FFMA R22, R34, R13, R22 ;  /* 0x0000000d22167223 */ /* 0x000fe40000000016 */
[C---:B----4-:R-:W-:Y:S01]  /*10f0*/  FFMA R28, R8.reuse, R9, R28 ;  /* 0x00000009081c7223 */ /* 0x050fe2000000001c */
[----:B------:R-:W3:Y:S01]  /*1100*/  LDS R34, [R3.X4+0x834] ;  /* 0x0008340003227984 */ /* 0x000ee20000004800 */
[----:B------:R-:W-:Y:S02]  /*1110*/  FFMA R29, R8, R13, R29 ;  /* 0x0000000d081d7223 */ /* 0x000fe4000000001d */
[-C--:B-----5:R-:W-:Y:S01]  /*1120*/  FFMA R33, R12, R9.reuse, R33 ;  /* 0x000000090c217223 */ /* 0x0a0fe20000000021 */
[----:B------:R-:W4:Y:S01]  /*1130*/  LDS R8, [R3.X4+0x7fc] ;  /* 0x0007fc0003087984 */ /* 0x000f220000004800 */
[----:B------:R-:W-:-:S03]  /*1140*/  FFMA R30, R32, R9, R30 ;  /* 0x00000009201e7223 */ /* 0x000fc6000000001e */
[----:B------:R-:W5:Y:S01]  /*1150*/  LDS R9, [R3.X4+0x818] ;  /* 0x0008180003097984 */ /* 0x000f620000004800 */
[-C--:B------:R-:W-:Y:S02]  /*1160*/  FFMA R12, R12, R13.reuse, R26 ;  /* 0x0000000d0c0c7223 */ /* 0x080fe4000000001a */
[----:B------:R-:W-:Y:S01]  /*1170*/  FFMA R31, R32, R13, R31 ;  /* 0x0000000d201f7223 */ /* 0x000fe2000000001f */
[----:B------:R-:W5:Y:S04]  /*1180*/  LDS R26, [R3.X4+0x8a4] ;  /* 0x0008a400031a7984 */ /* 0x000f680000004800 */
[----:B------:R-:W5:Y:S01]  /*1190*/  LDS R32, [R3.X4+0x850] ;  /* 0x0008500003207984 */ /* 0x000f620000004800 */
[C---:B0-----:R-:W-:Y:S02]  /*11a0*/  FFMA R13, R27.reuse, R10, R25 ;  /* 0x0000000a1b0d7223 */ /* 0x041fe40000000019 */
[----:B------:R-:W-:Y:S01]  /*11b0*/  FFMA R16, R27, R14, R16 ;  /* 0x0000000e1b107223 */ /* 0x000fe20000000010 */
[----:B------:R-:W0:Y:S01]  /*11c0*/  LDS R25, [R3.X4+0x888] ;  /* 0x0008880003197984 */ /* 0x000e220000004800 */
[----:B-1----:R-:W-:-:S02]  /*11d0*/  FFMA R23, R20, R10, R23 ;  /* 0x0000000a14177223 */ /* 0x002fc40000000017 */
[----:B------:R-:W-:Y:S01]  /*11e0*/  FFMA R24, R20, R14, R24 ;  /* 0x0000000e14187223 */ /* 0x000fe20000000018 */
[----:B------:R-:W1:Y:S01]  /*11f0*/  LDS R27, [R3.X4+0x8c0] ;  /* 0x0008c000031b7984 */ /* 0x000e620000004800 */
[C---:B--2---:R-:W-:Y:S02]  /*1200*/  FFMA R17, R19.reuse, R10, R17 ;  /* 0x0000000a13117223 */ /* 0x044fe40000000011 */
[-C--:B------:R-:W-:Y:S01]  /*1210*/  FFMA R18, R19, R14.reuse, R18 ;  /* 0x0000000e13127223 */ /* 0x080fe20000000012 */
[----:B------:R-:W2:Y:S04]  /*1220*/  LDS R20, [R3.X4+0x8dc] ;  /* 0x0008dc0003147984 */ /* 0x000ea80000004800 */
[----:B------:R-:W2:Y:S01]  /*1230*/  LDS R19, [R3.X4+0x86c] ;  /* 0x00086c0003137984 */ /* 0x000ea20000004800 */
[----:B---3--:R-:W-:-:S02]  /*1240*/  FFMA R12, R34, R14, R12 ;  /* 0x0000000e220c7223 */ /* 0x008fc4000000000c */
[C---:B----4-:R-:W-:Y:S02]  /*1250*/  FFMA R28, R8.reuse, R10, R28 ;  /* 0x0000000a081c7223 */ /* 0x050fe4000000001c */
[----:B------:R-:W-:Y:S02]  /*1260*/  FFMA R29, R8, R14, R29 ;  /* 0x0000000e081d7223 */ /* 0x000fe4000000001d */
[----:B------:R-:W3:Y:S01]  /*1270*/  LDS R8, [R3.X4+0x8f8] ;  /* 0x0008f80003087984 */ /* 0x000ee20000004800 */
[C---:B-----5:R-:W-:Y:S02]  /*1280*/  FFMA R21, R9.reuse, R10, R21 ;  /* 0x0000000a09157223 */ /* 0x060fe40000000015 */
[----:B------:R-:W-:Y:S02]  /*1290*/  FFMA R22, R9, R14, R22 ;  /* 0x0000000e09167223 */ /* 0x000fe40000000016 */
[----:B------:R-:W-:Y:S02]  /*12a0*/  FFMA R9, R34, R10, R33 ;  /* 0x0000000a22097223 */ /* 0x000fe40000000021 */
[----:B------:R-:W4:Y:S01]  /*12b0*/  LDS R34, [R3.X4+0x914] ;  /* 0x0009140003227984 */ /* 0x000f220000004800 */
[----:B------:R-:W-:-:S02]  /*12c0*/  FFMA R24, R26, R15, R24 ;  /* 0x0000000f1a187223 */ /* 0x000fc40000000018 */
[C---:B------:R-:W-:Y:S01]  /*12d0*/  FFMA R10, R32.reuse, R10, R30 ;  /* 0x0000000a200a7223 */ /* 0x040fe2000000001e */
[----:B------:R-:W-:Y:S01]  /*12e0*/  LDS R33, [R3.X4+0x930] ;  /* 0x0009300003217984 */ /* 0x000fe20000004800 */
[----:B------:R-:W-:Y:S02]  /*12f0*/  FFMA R14, R32, R14, R31 ;  /* 0x0000000e200e7223 */ /* 0x000fe4000000001f */
[-C--:B------:R-:W-:Y:S02]  /*1300*/  FFMA R32, R26, R11.reuse, R23 ;  /* 0x0000000b1a207223 */ /* 0x080fe40000000017 */
[C---:B0-----:R-:W-:Y:S02]  /*1310*/  FFMA R31, R25.reuse, R11, R17 ;  /* 0x0000000b191f7223 */ /* 0x041fe40000000011 */
[----:B------:R-:W-:Y:S02]  /*1320*/  FFMA R25, R25, R15, R18 ;  /* 0x0000000f19197223 */ /* 0x000fe40000000012 */
[----:B-1----:R-:W-:-:S02]  /*1330*/  FFMA R28, R27, R11, R28 ;  /* 0x0000000b1b1c7223 */ /* 0x002fc4000000001c */
[----:B------:R-:W-:Y:S02]  /*1340*/  FFMA R29, R27, R15, R29 ;  /* 0x0000000f1b1d7223 */ /* 0x000fe4000000001d */
[C---:B--2---:R-:W-:Y:S02]  /*1350*/  FFMA R26, R20.reuse, R11, R21 ;  /* 0x0000000b141a7223 */ /* 0x044fe40000000015 */
[----:B------:R-:W-:Y:S02]  /*1360*/  FFMA R27, R20, R15, R22 ;  /* 0x0000000f141b7223 */ /* 0x000fe40000000016 */
[C---:B------:R-:W-:Y:S01]  /*1370*/  FFMA R13, R19.reuse, R11, R13 ;  /* 0x0000000b130d7223 */ /* 0x040fe2000000000d */
[----:B------:R-:W0:Y:S01]  /*1380*/  LDS.128 R20, [R4+0x830] ;  /* 0x0008300004147984 */ /* 0x000e220000000c00 */
[----:B------:R-:W-:-:S03]  /*1390*/  FFMA R30, R19, R15, R16 ;  /* 0x0000000f131e7223 */ /* 0x000fc60000000010 */
[----:B------:R-:W1:Y:S01]  /*13a0*/  LDS.128 R16, [R4+0x30] ;  /* 0x0000300004107984 */ /* 0x000e620000000c00 */
[C---:B---3--:R-:W-:Y:S02]  /*13b0*/  FFMA R12, R8.reuse, R15, R12 ;  /* 0x0000000f080c7223 */ /* 0x048fe4000000000c */
[----:B------:R-:W-:Y:S02]  /*13c0*/  FFMA R9, R8, R11, R9 ;  /* 0x0000000b08097223 */ /* 0x000fe40000000009 */
[----:B------:R-:W2:Y:S01]  /*13d0*/  LDS R8, [R3.X4+0x9bc] ;  /* 0x0009bc0003087984 */ /* 0x000ea20000004800 */
[----:B----4-:R-:W-:-:S03]  /*13e0*/  FFMA R14, R34, R15, R14 ;  /* 0x0000000f220e7223 */ /* 0x010fc6000000000e */
[----:B------:R-:W3:Y:S01]  /*13f0*/  LDS R15, [R3.X4+0x9a0] ;  /* 0x0009a000030f7984 */ /* 0x000ee20000004800 */
[----:B------:R-:W-:-:S03]  /*1400*/  FFMA R10, R34, R11, R10 ;  /* 0x0000000b220a7223 */ /* 0x000fc6000000000a */
[----:B------:R-:W4:Y:S04]  /*1410*/  LDS R34, [R3.X4+0x968] ;  /* 0x0009680003227984 */ /* 0x000f280000004800 */
[----:B------:R-:W5:Y:S01]  /*1420*/  LDS R11, [R3.X4+0x9d8] ;  /* 0x0009d800030b7984 */ /* 0x000f620000004800 */
[----:B0-----:R-:W-:Y:S02]  /*1430*/  FFMA R30, R33, R20, R30 ;  /* 0x00000014211e7223 */ /* 0x001fe4000000001e */
[C---:B-1----:R-:W-:Y:S02]  /*1440*/  FFMA R13, R16.reuse, R33, R13 ;  /* 0x00000021100d7223 */ /* 0x042fe4000000000d */
[----:B------:R-:W0:Y:S01]  /*1450*/  LDS R33, [R3.X4+0x984] ;  /* 0x0009840003217984 */ /* 0x000e220000004800 */
[----:B------:R-:W-:-:S02]  /*1460*/  FFMA R31, R16, R35, R31 ;  /* 0x00000023101f7223 */ /* 0x000fc4000000001f */
[-C--:B--2---:R-:W-:Y:S02]  /*1470*/  FFMA R9, R16, R8.reuse, R9 ;  /* 0x0000000810097223 */ /* 0x084fe40000000009 */
[----:B------:R-:W-:Y:S02]  /*1480*/  FFMA R12, R20, R8, R12 ;  /* 0x00000008140c7223 */ /* 0x000fe4000000000c */
[----:B------:R-:W1:Y:S01]  /*1490*/  LDS R8, [R3.X4+0xa64] ;  /* 0x000a640003087984 */ /* 0x000e620000004800 */
[-C--:B---3--:R-:W-:Y:S02]  /*14a0*/  FFMA R26, R16, R15.reuse, R26 ;  /* 0x0000000f101a7223 */ /* 0x088fe4000000001a */
[----:B------:R-:W-:Y:S02]  /*14b0*/  FFMA R27, R20, R15, R27 ;  /* 0x0000000f141b7223 */ /* 0x000fe4000000001b */
[----:B------:R-:W2:Y:S01]  /*14c0*/  LDS R15, [R3.X4+0xa10] ;  /* 0x000a1000030f7984 */ /* 0x000ea20000004800 */
[----:B----4-:R-:W-:-:S02]  /*14d0*/  FFMA R32, R16, R34, R32 ;  /* 0x0000002210207223 */ /* 0x010fc40000000020 */
[----:B------:R-:W-:Y:S02]  /*14e0*/  FFMA R24, R20, R34, R24 ;  /* 0x0000002214187223 */ /* 0x000fe40000000018 */
[C---:B-----5:R-:W-:Y:S01]  /*14f0*/  FFMA R10, R16.reuse, R11, R10 ;  /* 0x0000000b100a7223 */ /* 0x060fe2000000000a */
[----:B------:R-:W3:Y:S01]  /*1500*/  LDS R34, [R3.X4+0x9f4] ;  /* 0x0009f40003227984 */ /* 0x000ee20000004800 */
[-C--:B0-----:R-:W-:Y:S02]  /*1510*/  FFMA R28, R16, R33.reuse, R28 ;  /* 0x00000021101c7223 */ /* 0x081fe4000000001c */
[C---:B------:R-:W-:Y:S01]  /*1520*/  FFMA R29, R20.reuse, R33, R29 ;  /* 0x00000021141d7223 */ /* 0x040fe2000000001d */
[----:B------:R-:W0:Y:S04]  /*1530*/  LDS R16, [R3.X4+0xa2c] ;  /* 0x000a2c0003107984 */ /* 0x000e280000004800 */
[----:B------:R-:W4:Y:S01]  /*1540*/  LDS R33, [R3.X4+0xa48] ;  /* 0x000a480003217984 */ /* 0x000f220000004800 */
[----:B------:R-:W-:-:S02]  /*1550*/  FFMA R25, R20, R35, R25 ;  /* 0x0000002314197223 */ /* 0x000fc40000000019 */
[----:B------:R-:W-:Y:S02]  /*1560*/  FFMA R14, R20, R11, R14 ;  /* 0x0000000b140e7223 */ /* 0x000fe4000000000e */
[----:B------:R-:W5:Y:S01]  /*1570*/  LDS R11, [R3.X4+0xa80] ;  /* 0x000a8000030b7984 */ /* 0x000f620000004800 */
[C---:B-1----:R-:W-:Y:S02]  /*1580*/  FFMA R26, R8.reuse, R17, R26 ;  /* 0x00000011081a7223 */ /* 0x042fe4000000001a */
[----:B------:R-:W-:Y:S01]  /*1590*/  FFMA R27, R8, R21, R27 ;  /* 0x00000015081b7223 */ /* 0x000fe2000000001b */
[----:B------:R-:W1:Y:S01]  /*15a0*/  LDS R20, [R3.X4+0xad4] ;  /* 0x000ad40003147984 */ /* 0x000e620000004800 */
[C---:B--2---:R-:W-:Y:S02]  /*15b0*/  FFMA R31, R15.reuse, R17, R31 ;  /* 0x000000110f1f7223 */ /* 0x044fe4000000001f */
[----:B------:R-:W-:Y:S01]  /*15c0*/  FFMA R25, R15, R21, R25 ;  /* 0x000000150f197223 */ /* 0x000fe20000000019 */
[----:B------:R-:W2:Y:S04]  /*15d0*/  LDS R8, [R3.X4+0xb0c] ;  /* 0x000b0c0003087984 */ /* 0x000ea80000004800 */
[----:B------:R-:W2:Y:S01]  /*15e0*/  LDS R15, [R3.X4+0xa9c] ;  /* 0x000a9c00030f7984 */ /* 0x000ea20000004800 */
[----:B---3--:R-:W-:-:S02]  /*15f0*/  FFMA R13, R34, R17, R13 ;  /* 0x00000011220d7223 */ /* 0x008fc4000000000d */
[----:B------:R-:W-:Y:S02]  /*1600*/  FFMA R30, R34, R21, R30 ;  /* 0x00000015221e7223 */ /* 0x000fe4000000001e */
[----:B------:R-:W3:Y:S01]  /*1610*/  LDS R34, [R3.X4+0xb28] ;  /* 0x000b280003227984 */ /* 0x000ee20000004800 */
[C---:B0-----:R-:W-:Y:S02]  /*1620*/  FFMA R32, R16.reuse, R17, R32 ;  /* 0x0000001110207223 */ /* 0x041fe40000000020 */
[----:B------:R-:W-:Y:S02]  /*1630*/  FFMA R24, R16, R21, R24 ;  /* 0x0000001510187223 */ /* 0x000fe40000000018 */
[C---:B----4-:R-:W-:Y:S01]  /*1640*/  FFMA R28, R33.reuse, R17, R28 ;  /* 0x00000011211c7223 */ /* 0x050fe2000000001c */
[----:B------:R-:W0:Y:S01]  /*1650*/  LDS R16, [R3.X4+0xab8] ;  /* 0x000ab80003107984 */ /* 0x000e220000004800 */
[----:B------:R-:W-:-:S03]  /*1660*/  FFMA R29, R33, R21, R29 ;  /* 0x00000015211d7223 */ /* 0x000fc6000000001d */
[----:B------:R-:W4:Y:S01]  /*1670*/  LDS R33, [R3.X4+0xaf0] ;  /* 0x000af00003217984 */ /* 0x000f220000004800 */
[C---:B-----5:R-:W-:Y:S02]  /*1680*/  FFMA R9, R11.reuse, R17, R9 ;  /* 0x000000110b097223 */ /* 0x060fe40000000009 */
[----:B------:R-:W-:Y:S02]  /*1690*/  FFMA R12, R11, R21, R12 ;  /* 0x000000150b0c7223 */ /* 0x000fe4000000000c */
[----:B------:R-:W5:Y:S01]  /*16a0*/  LDS R11, [R3.X4+0xb44] ;  /* 0x000b4400030b7984 */ /* 0x000f620000004800 */
[C---:B-1----:R-:W-:Y:S02]  /*16b0*/  FFMA R31, R20.reuse, R18, R31 ;  /* 0x00000012141f7223 */ /* 0x042fe4000000001f */
[----:B------:R-:W-:Y:S02]  /*16c0*/  FFMA R25, R20, R22, R25 ;  /* 0x0000001614197223 */ /* 0x000fe40000000019 */
[----:B--2---:R-:W-:Y:S01]  /*16d0*/  FFMA R28, R8, R18, R28 ;  /* 0x00000012081c7223 */ /* 0x004fe2000000001c */
[----:B------:R-:W-:Y:S01]  /*16e0*/  LDS R20, [R3.X4+0xbd0] ;  /* 0x000bd00003147984 */ /* 0x000fe20000004800 */
[----:B------:R-:W-:-:S02]  /*16f0*/  FFMA R10, R15, R17, R10 ;  /* 0x000000110f0a7223 */ /* 0x000fc4000000000a */
[----:B------:R-:W-:Y:S01]  /*1700*/  FFMA R14, R15, R21, R14 ;  /* 0x000000150f0e7223 */ /* 0x000fe2000000000e */
[----:B------:R-:W-:Y:S01]  /*1710*/  LDS R17, [R3.X4+0xb98] ;  /* 0x000b980003117984 */ /* 0x000fe20000004800 */
[----:B------:R-:W-:-:S03]  /*1720*/  FFMA R29, R8, R22, R29 ;  /* 0x00000016081d7223 */ /* 0x000fc6000000001d */
[----:B------:R-:W1:Y:S01]  /*1730*/  LDS R15, [R3.X4+0xb60] ;  /* 0x000b6000030f7984 */ /* 0x000e620000004800 */
[C---:B---3--:R-:W-:Y:S02]  /*1740*/  FFMA R26, R34.reuse, R18, R26 ;  /* 0x00000012221a7223 */ /* 0x048fe4000000001a */
[----:B------:R-:W-:Y:S01]  /*1750*/  FFMA R27, R34, R22, R27 ;  /* 0x00000016221b7223 */ /* 0x000fe2000000001b */
[----:B------:R-:W2:Y:S04]  /*1760*/  LDS R8, [R3.X4+0xbb4] ;  /* 0x000bb40003087984 */ /* 0x000ea80000004800 */
[----:B------:R-:W3:Y:S04]  /*1770*/  LDS R34, [R3.X4+0xbec] ;  /* 0x000bec0003227984 */ /* 0x000ee80000004800 */
[----:B------:R-:W-:Y:S01]  /*1780*/  LDS R21, [R3.X4+0xc24] ;  /* 0x000c240003157984 */ /* 0x000fe20000004800 */
[----:B0-----:R-:W-:-:S02]  /*1790*/  FFMA R13, R16, R18, R13 ;  /* 0x00000012100d7223 */ /* 0x001fc4000000000d */
[----:B------:R-:W-:Y:S02]  /*17a0*/  FFMA R30, R16, R22, R30 ;  /* 0x00000016101e7223 */ /* 0x000fe4000000001e */
[C---:B----4-:R-:W-:Y:S01]  /*17b0*/  FFMA R32, R33.reuse, R18, R32 ;  /* 0x0000001221207223 */ /* 0x050fe20000000020 */
[----:B------:R-:W0:Y:S01]  /*17c0*/  LDS R16, [R3.X4+0xb7c] ;  /* 0x000b7c0003107984 */ /* 0x000e220000004800 */
[----:B------:R-:W-:-:S03]  /*17d0*/  FFMA R24, R33, R22, R24 ;  /* 0x0000001621187223 */ /* 0x000fc60000000018 */
[----:B------:R-:W4:Y:S01]  /*17e0*/  LDS R33, [R3.X4+0xc08] ;  /* 0x000c080003217984 */ /* 0x000f220000004800 */
[----:B------:R-:W-:-:S04]  /*17f0*/  UIADD3 UR4, UR4, 0x1, URZ ;  /* 0x0000000104047890 */ /* 0x000fc8000fffe03f */
[----:B------:R-:W-:-:S06]  /*1800*/  UISETP.NE.AND UP0, UPT, UR4, 0x20, UPT ;  /* 0x000000200400788c */ /* 0x000fcc000bf05270 */
[----:B------:R-:W-:Y:S01]  /*1810*/  PLOP3.LUT P0, PT, PT, PT, UP0, 0x80, 0x0 ;  /* 0x000000000000781c */ /* 0x000fe20003f0f008 */
[C---:B-----5:R-:W-:Y:S02]  /*1820*/  FFMA R9, R11.reuse, R18, R9 ;  /* 0x000000120b097223 */ /* 0x060fe40000000009 */
[----:B------:R-:W-:Y:S02]  /*1830*/  FFMA R12, R11, R22, R12 ;  /* 0x000000160b0c7223 */ /* 0x000fe4000000000c */
[C---:B-1----:R-:W-:Y:S02]  /*1840*/  FFMA R10, R15.reuse, R18, R10 ;  /* 0x000000120f0a7223 */ /* 0x042fe4000000000a */
[----:B------:R-:W-:Y:S02]  /*1850*/  FFMA R14, R15, R22, R14 ;  /* 0x000000160f0e7223 */ /* 0x000fe4000000000e */
[-C--:B------:R-:W-:Y:S02]  /*1860*/  FFMA R31, R17, R19.reuse, R31 ;  /* 0x00000013111f7223 */ /* 0x080fe4000000001f */
[----:B--2---:R-:W-:-:S02]  /*1870*/  FFMA R32, R8, R19, R32 ;  /* 0x0000001308207223 */ /* 0x004fc40000000020 */
[-C--:B------:R-:W-:Y:S02]  /*1880*/  FFMA R28, R20, R19.reuse, R28 ;  /* 0x00000013141c7223 */ /* 0x080fe4000000001c */
[----:B---3--:R-:W-:Y:S02]  /*1890*/  FFMA R26, R34, R19, R26 ;  /* 0x00000013221a7223 */ /* 0x008fe4000000001a */
[-C--:B------:R-:W-:Y:S02]  /*18a0*/  FFMA R17, R17, R23.reuse, R25 ;  /* 0x0000001711117223 */ /* 0x080fe40000000019 */
[-C--:B------:R-:W-:Y:S02]  /*18b0*/  FFMA R24, R8, R23.reuse, R24 ;  /* 0x0000001708187223 */ /* 0x080fe40000000018 */
[-C--:B------:R-:W-:Y:S02]  /*18c0*/  FFMA R20, R20, R23.reuse, R29 ;  /* 0x0000001714147223 */ /* 0x080fe4000000001d */
[----:B------:R-:W-:-:S02]  /*18d0*/  FFMA R27, R34, R23, R27 ;  /* 0x00000017221b7223 */ /* 0x000fc4000000001b */
[C---:B0-----:R-:W-:Y:S02]  /*18e0*/  FFMA R18, R16.reuse, R19, R13 ;  /* 0x0000001310127223 */ /* 0x041fe4000000000d */
[----:B------:R-:W-:Y:S02]  /*18f0*/  FFMA R16, R16, R23, R30 ;  /* 0x0000001710107223 */ /* 0x000fe4000000001e */
[C---:B----4-:R-:W-:Y:S02]  /*1900*/  FFMA R22, R33.reuse, R19, R9 ;  /* 0x0000001321167223 */ /* 0x050fe40000000009 */
[----:B------:R-:W-:Y:S02]  /*1910*/  FFMA R33, R33, R23, R12 ;  /* 0x0000001721217223 */ /* 0x000fe4000000000c */
[C---:B------:R-:W-:Y:S02]  /*1920*/  FFMA R19, R21.reuse, R19, R10 ;  /* 0x0000001315137223 */ /* 0x040fe4000000000a */
[----:B------:R-:W-:Y:S01]  /*1930*/  FFMA R36, R21, R23, R14 ;  /* 0x0000001715247223 */ /* 0x000fe2000000000e */
[----:B------:R-:W-:Y:S01]  /*1940*/  @!P0 CALL.REL.NOINC `(.L_x_0) ;  /* 0x0000001000008944 */ /* 0x000fe20003c00000 */
[----:B------:R-:W-:Y:S05]  /*1950*/  BRA `(.L_x_1) ;  /* 0xffffe86000007947 */ /* 0x000fea000383ffff */
.L_x_0:
[----:B------:R-:W-:Y:S01]  /*1960*/  IMAD R3, R0, 0xc40, R3 ;  /* 0x00000c4000037824 */ /* 0x000fe200078e0203 */
[----:B------:R-:W-:-:S02]  /*1970*/  FMNMX R7, RZ, R18, !PT ;  /* 0x00000012ff077209 */ /* 0x000fc40007800000 */
[----:B------:R-:W-:Y:S01]  /*1980*/  FMNMX R31, RZ, R31, !PT ;  /* 0x0000001fff1f7209 */ /* 0x000fe20007800000 */
[----:B------:R-:W-:Y:S01]  /*1990*/  IMAD R2, R6, 0x31, R3 ;  /* 0x0000003106027824 */ /* 0x000fe200078e0203 */
[----:B------:R-:W-:Y:S02]  /*19a0*/  FMNMX R17, RZ, R17, !PT ;  /* 0x00000011ff117209 */ /* 0x000fe40007800000 */
[----:B------:R-:W-:Y:S01]  /*19b0*/  FMNMX R9, RZ, R32, !PT ;  /* 0x00000020ff097209 */ /* 0x000fe20007800000 */
[----:B------:R-:W-:Y:S01]  /*19c0*/  IMAD.WIDE R2, R2, R5, c[0x0][0x170] ;  /* 0x00005c0002027625 */ /* 0x000fe200078e0205 */
[----:B------:R-:W-:Y:S02]  /*19d0*/  FMNMX R5, RZ, R16, !PT ;  /* 0x00000010ff057209 */ /* 0x000fe40007800000 */
[----:B------:R-:W-:Y:S02]  /*19e0*/  FMNMX R11, RZ, R24, !PT ;  /* 0x00000018ff0b7209 */ /* 0x000fe40007800000 */
[----:B------:R0:W-:Y:S01]  /*19f0*/  STG.E [R2.64], R7 ;  /* 0x0000000702007986 */ /* 0x0001e2000c101906 */
[----:B------:R-:W-:-:S02]  /*1a00*/  FMNMX R13, RZ, R28, !PT ;  /* 0x0000001cff0d7209 */ /* 0x000fc40007800000 */
[----:B------:R-:W-:Y:S01]  /*1a10*/  FMNMX R15, RZ, R20, !PT ;  /* 0x00000014ff0f7209 */ /* 0x000fe20007800000 */
[----:B------:R1:W-:Y:S01]  /*1a20*/  STG.E [R2.64+0x1880], R5 ;  /* 0x0018800502007986 */ /* 0x0003e2000c101906 */
[----:B------:R-:W-:Y:S02]  /*1a30*/  FMNMX R21, RZ, R26, !PT ;  /* 0x0000001aff157209 */ /* 0x000fe40007800000 */
[----:B------:R-:W-:Y:S01]  /*1a40*/  FMNMX R27, RZ, R27, !PT ;  /* 0x0000001bff1b7209 */ /* 0x000fe20007800000 */
[----:B------:R-:W-:Y:S01]  /*1a50*/  STG.E [R2.64+0x1c], R31 ;  /* 0x00001c1f02007986 */ /* 0x000fe2000c101906 */
[----:B------:R-:W-:Y:S02]  /*1a60*/  FMNMX R33, RZ, R33, !PT ;  /* 0x00000021ff217209 */ /* 0x000fe40007800000 */
[----:B------:R-:W-:Y:S01]  /*1a70*/  FMNMX R19, RZ, R19, !PT ;  /* 0x00000013ff137209 */ /* 0x000fe20007800000 */
[----:B------:R-:W-:Y:S01]  /*1a80*/  STG.E [R2.64+0x189c], R17 ;  /* 0x00189c1102007986 */ /* 0x000fe2000c101906 */
[----:B0-----:R-:W-:-:S02]  /*1a90*/  FMNMX R7, RZ, R36, !PT ;  /* 0x00000024ff077209 */ /* 0x001fc40007800000 */
[----:B-1----:R-:W-:Y:S01]  /*1aa0*/  FMNMX R5, RZ, R22, !PT ;  /* 0x00000016ff057209 */ /* 0x002fe20007800000 */
[----:B------:R-:W-:Y:S04]  /*1ab0*/  STG.E [R2.64+0x38], R9 ;  /* 0x0000380902007986 */ /* 0x000fe8000c101906 */
        /* <DEDUP_REMOVED lines=8> */
[----:B------:R-:W-:Y:S01]  /*1b40*/  STG.E [R2.64+0x1928], R7 ;  /* 0x0019280702007986 */ /* 0x000fe2000c101906 */
[----:B------:R-:W-:Y:S05]  /*1b50*/  EXIT ;  /* 0x000000000000794d */ /* 0x000fea0003800000 */
.L_x_2:
[----:B------:R-:W-:-:S00]  /*1b60*/  BRA `(.L_x_2) ;  /* 0xfffffff000007947 */ /* 0x000fc0000383ffff */
[----:B------:R-:W-:-:S00]  /*1b70*/  NOP ;  /* 0x0000000000007918 */ /* 0x000fc00000000000 */
        /* <DEDUP_REMOVED lines=8> */
.L_x_3:


//--------------------- .nv.shared.candidate1     --------------------------
	.section	.nv.shared.candidate1,"aw",@nobits
	.align	4
.nv.shared.candidate1:
	.zero		7232
